//
// Generated by NVIDIA NVVM Compiler
//
// Compiler Build ID: CL-36424714
// Cuda compilation tools, release 13.0, V13.0.88
// Based on NVVM 20.0.0
//

.version 9.0
.target sm_100
.address_size 64

	// .globl	_Z11cuda_kernelPii

.visible .entry _Z11cuda_kernelPii(
	.param .u64 .ptr .align 1 _Z11cuda_kernelPii_param_0,
	.param .u32 _Z11cuda_kernelPii_param_1
)
{
	.reg .pred 	%p<2>;
	.reg .b32 	%r<8>;
	.reg .b64 	%rd<5>;

	ld.param.u64 	%rd1, [_Z11cuda_kernelPii_param_0];
	ld.param.u32 	%r2, [_Z11cuda_kernelPii_param_1];
	mov.u32 	%r3, %tid.x;
	mov.u32 	%r4, %ctaid.x;
	mov.u32 	%r5, %ntid.x;
	mad.lo.s32 	%r1, %r4, %r5, %r3;
	setp.ge.s32 	%p1, %r1, %r2;
	@%p1 bra 	$L__BB0_2;
	cvta.to.global.u64 	%rd2, %rd1;
	mul.wide.s32 	%rd3, %r1, 4;
	add.s64 	%rd4, %rd2, %rd3;
	ld.global.u32 	%r6, [%rd4];
	add.s32 	%r7, %r6, 1;
	st.global.u32 	[%rd4], %r7;
$L__BB0_2:
	ret;

}


// ===== COMPILED SASS (sm_100) =====

	.target	sm_100

	.elftype	@"ET_EXEC"


//--------------------- .note.nv.tkinfo           --------------------------
	.section	.note.nv.tkinfo,"",@"SHT_NOTE"
	.sectionflags	@"SHF_NOTE_NV_TKINFO"
	.tkinfo
        /*0018*/ 	.word	0x00000002
        /*0030*/ 	.string	""
        /*0030*/ 	.string	"ptxas"
        /*0030*/ 	.string	"Cuda compilation tools, release 13.0, V13.0.88"
        /*0030*/ 	.string	"Build cuda_13.0.r13.0/compiler.36424714_0"
        /*0030*/ 	.string	"-arch sm_100 -m 64 "



//--------------------- .note.nv.cuinfo           --------------------------
	.section	.note.nv.cuinfo,"",@"SHT_NOTE"
	.sectionflags	@"SHF_NOTE_NV_CUINFO"
        /*0018*/ 	.short	0x0002
        /*001a*/ 	.short	0x0064
        /*001c*/ 	.short	0x0082
	.zero		2


//--------------------- .nv.info                  --------------------------
	.section	.nv.info,"",@"SHT_CUDA_INFO"
	.align	4


	//----- nvinfo : EIATTR_REGCOUNT
	.align		4
        /*0000*/ 	.byte	0x04, 0x2f
        /*0002*/ 	.short	(.L_1 - .L_0)
	.align		4
.L_0:
        /*0004*/ 	.word	index@(_Z11cuda_kernelPii)
        /*0008*/ 	.word	0x00000008


	//----- nvinfo : EIATTR_FRAME_SIZE
	.align		4
.L_1:
        /*000c*/ 	.byte	0x04, 0x11
        /*000e*/ 	.short	(.L_3 - .L_2)
	.align		4
.L_2:
        /*0010*/ 	.word	index@(_Z11cuda_kernelPii)
        /*0014*/ 	.word	0x00000000


	//----- nvinfo : EIATTR_MIN_STACK_SIZE
	.align		4
.L_3:
        /*0018*/ 	.byte	0x04, 0x12
        /*001a*/ 	.short	(.L_5 - .L_4)
	.align		4
.L_4:
        /*001c*/ 	.word	index@(_Z11cuda_kernelPii)
        /*0020*/ 	.word	0x00000000
.L_5:


//--------------------- .nv.compat                --------------------------
	.section	.nv.compat,"",@"SHT_CUDA_COMPAT_INFO"
	.align	4
        /*0000*/ 	.byte	0x02, 0x09, 0x00, 0x00, 0x02, 0x02, 0x01, 0x00, 0x02, 0x05, 0x05, 0x00, 0x03, 0x07, 0x01, 0x01
        /*0010*/ 	.byte	0x02, 0x03, 0x00, 0x00, 0x02, 0x06, 0x01, 0x00, 0x04, 0x0b, 0x08, 0x00, 0x09, 0x00, 0x00, 0x00
        /*0020*/ 	.byte	0x00, 0x00, 0x00, 0x00


//--------------------- .nv.info._Z11cuda_kernelPii --------------------------
	.section	.nv.info._Z11cuda_kernelPii,"",@"SHT_CUDA_INFO"
	.sectionflags	@""
	.align	4


	//----- nvinfo : EIATTR_CUDA_API_VERSION
	.align		4
        /*0000*/ 	.byte	0x04, 0x37
        /*0002*/ 	.short	(.L_7 - .L_6)
.L_6:
        /*0004*/ 	.word	0x00000082


	//----- nvinfo : EIATTR_KPARAM_INFO
	.align		4
.L_7:
        /*0008*/ 	.byte	0x04, 0x17
        /*000a*/ 	.short	(.L_9 - .L_8)
.L_8:
        /*000c*/ 	.word	0x00000000
        /*0010*/ 	.short	0x0001
        /*0012*/ 	.short	0x0008
        /*0014*/ 	.byte	0x00, 0xf0, 0x11, 0x00


	//----- nvinfo : EIATTR_KPARAM_INFO
	.align		4
.L_9:
        /*0018*/ 	.byte	0x04, 0x17
        /*001a*/ 	.short	(.L_11 - .L_10)
.L_10:
        /*001c*/ 	.word	0x00000000
        /*0020*/ 	.short	0x0000
        /*0022*/ 	.short	0x0000
        /*0024*/ 	.byte	0x00, 0xf5, 0x21, 0x00


	//----- nvinfo : EIATTR_SPARSE_MMA_MASK
	.align		4
.L_11:
        /*0028*/ 	.byte	0x03, 0x50
        /*002a*/ 	.short	0x0000


	//----- nvinfo : EIATTR_MAXREG_COUNT
	.align		4
        /*002c*/ 	.byte	0x03, 0x1b
        /*002e*/ 	.short	0x00ff


	//----- nvinfo : EIATTR_MERCURY_ISA_VERSION
	.align		4
        /*0030*/ 	.byte	0x03, 0x5f
        /*0032*/ 	.short	0x0101


	//----- nvinfo : EIATTR_VRC_CTA_INIT_COUNT
	.align		4
        /*0034*/ 	.byte	0x02, 0x4a
	.zero		1
	.zero		1


	//----- nvinfo : EIATTR_EXIT_INSTR_OFFSETS
	.align		4
        /*0038*/ 	.byte	0x04, 0x1c
        /*003a*/ 	.short	(.L_13 - .L_12)


	//   ....[0]....
.L_12:
        /*003c*/ 	.word	0x00000070


	//   ....[1]....
        /*0040*/ 	.word	0x000000e0


	//----- nvinfo : EIATTR_CBANK_PARAM_SIZE
	.align		4
.L_13:
        /*0044*/ 	.byte	0x03, 0x19
        /*0046*/ 	.short	0x000c


	//----- nvinfo : EIATTR_PARAM_CBANK
	.align		4
        /*0048*/ 	.byte	0x04, 0x0a
        /*004a*/ 	.short	(.L_15 - .L_14)
	.align		4
.L_14:
        /*004c*/ 	.word	index@(.nv.constant0._Z11cuda_kernelPii)
        /*0050*/ 	.short	0x0380
        /*0052*/ 	.short	0x000c


	//----- nvinfo : EIATTR_SW_WAR
	.align		4
.L_15:
        /*0054*/ 	.byte	0x04, 0x36
        /*0056*/ 	.short	(.L_17 - .L_16)
.L_16:
        /*0058*/ 	.word	0x00000008
.L_17:


//--------------------- .nv.callgraph             --------------------------
	.section	.nv.callgraph,"",@"SHT_CUDA_CALLGRAPH"
	.align	4
	.sectionentsize	8
	.align		4
        /*0000*/ 	.word	0x00000000
	.align		4
        /*0004*/ 	.word	0xffffffff
	.align		4
        /*0008*/ 	.word	0x00000000
	.align		4
        /*000c*/ 	.word	0xfffffffe
	.align		4
        /*0010*/ 	.word	0x00000000
	.align		4
        /*0014*/ 	.word	0xfffffffd
	.align		4
        /*0018*/ 	.word	0x00000000
	.align		4
        /*001c*/ 	.word	0xfffffffc


//--------------------- .text._Z11cuda_kernelPii  --------------------------
	.section	.text._Z11cuda_kernelPii,"ax",@progbits
	.align	128
        .global         _Z11cuda_kernelPii
        .type           _Z11cuda_kernelPii,@function
        .size           _Z11cuda_kernelPii,(.L_x_1 - _Z11cuda_kernelPii)
        .other          _Z11cuda_kernelPii,@"STO_CUDA_ENTRY STV_DEFAULT"
_Z11cuda_kernelPii:
.text._Z11cuda_kernelPii:
[----:B------:R-:W-:Y:S01]  /*0000*/  LDC R1, c[0x0][0x37c] ;  /* 0x0000df00ff017b82 */ /* 0x000fe20000000800 */
[----:B------:R-:W0:Y:S07]  /*0010*/  S2R R5, SR_TID.X ;  /* 0x0000000000057919 */ /* 0x000e2e0000002100 */
[----:B------:R-:W0:Y:S01]  /*0020*/  S2UR UR4, SR_CTAID.X ;  /* 0x00000000000479c3 */ /* 0x000e220000002500 */
[----:B------:R-:W1:Y:S07]  /*0030*/  LDCU UR5, c[0x0][0x388] ;  /* 0x00007100ff0577ac */ /* 0x000e6e0008000800 */
[----:B------:R-:W0:Y:S02]  /*0040*/  LDC R0, c[0x0][0x360] ;  /* 0x0000d800ff007b82 */ /* 0x000e240000000800 */
[----:B0-----:R-:W-:-:S05]  /*0050*/  IMAD R5, R0, UR4, R5 ;  /* 0x0000000400057c24 */ /* 0x001fca000f8e0205 */
[----:B-1----:R-:W-:-:S13]  /*0060*/  ISETP.GE.AND P0, PT, R5, UR5, PT ;  /* 0x0000000505007c0c */ /* 0x002fda000bf06270 */
[----:B------:R-:W-:Y:S05]  /*0070*/  @P0 EXIT ;  /* 0x000000000000094d */ /* 0x000fea0003800000 */
[----:B------:R-:W0:Y:S01]  /*0080*/  LDC.64 R2, c[0x0][0x380] ;  /* 0x0000e000ff027b82 */ /* 0x000e220000000a00 */
[----:B------:R-:W1:Y:S01]  /*0090*/  LDCU.64 UR4, c[0x0][0x358] ;  /* 0x00006b00ff0477ac */ /* 0x000e620008000a00 */
[----:B0-----:R-:W-:-:S05]  /*00a0*/  IMAD.WIDE R2, R5, 0x4, R2 ;  /* 0x0000000405027825 */ /* 0x001fca00078e0202 */
[----:B-1----:R-:W2:Y:S02]  /*00b0*/  LDG.E R0, desc[UR4][R2.64] ;  /* 0x0000000402007981 */ /* 0x002ea4000c1e1900 */
[----:B--2---:R-:W-:-:S05]  /*00c0*/  IADD3 R5, PT, PT, R0, 0x1, RZ ;  /* 0x0000000100057810 */ /* 0x004fca0007ffe0ff */
[----:B------:R-:W-:Y:S01]  /*00d0*/  STG.E desc[UR4][R2.64], R5 ;  /* 0x0000000502007986 */ /* 0x000fe2000c101904 */
[----:B------:R-:W-:Y:S05]  /*00e0*/  EXIT ;  /* 0x000000000000794d */ /* 0x000fea0003800000 */
.L_x_0:
[----:B------:R-:W-:-:S00]  /*00f0*/  BRA `(.L_x_0) ;  /* 0xfffffffc00fc7947 */ /* 0x000fc0000383ffff */
[----:B------:R-:W-:-:S00]  /*0100*/  NOP ;  /* 0x0000000000007918 */ /* 0x000fc00000000000 */
[----:B------:R-:W-:-:S00]  /*0110*/  NOP ;  /* 0x0000000000007918 */ /* 0x000fc00000000000 */
[----:B------:R-:W-:-:S00]  /*0120*/  NOP ;  /* 0x0000000000007918 */ /* 0x000fc00000000000 */
[----:B------:R-:W-:-:S00]  /*0130*/  NOP ;  /* 0x0000000000007918 */ /* 0x000fc00000000000 */
[----:B------:R-:W-:-:S00]  /*0140*/  NOP ;  /* 0x0000000000007918 */ /* 0x000fc00000000000 */
[----:B------:R-:W-:-:S00]  /*0150*/  NOP ;  /* 0x0000000000007918 */ /* 0x000fc00000000000 */
[----:B------:R-:W-:-:S00]  /*0160*/  NOP ;  /* 0x0000000000007918 */ /* 0x000fc00000000000 */
[----:B------:R-:W-:-:S00]  /*0170*/  NOP ;  /* 0x0000000000007918 */ /* 0x000fc00000000000 */
.L_x_1:


//--------------------- .nv.shared.reserved.0     --------------------------
	.section	.nv.shared.reserved.0,"aw",@nobits
	.weak		__nv_reservedSMEM_offset_0_alias
	.size		__nv_reservedSMEM_offset_0_alias, 0, 64
	.other		__nv_reservedSMEM_offset_0_alias,@"STO_CUDA_RESERVED_SHARED STV_DEFAULT"
__nv_reservedSMEM_offset_0_alias:
	.zero		0
	.zero		64


//--------------------- .nv.constant0._Z11cuda_kernelPii --------------------------
	.section	.nv.constant0._Z11cuda_kernelPii,"a",@progbits
	.sectionflags	@""
	.align	4
.nv.constant0._Z11cuda_kernelPii:
	.zero		908


//--------------------- SYMBOLS --------------------------

	.type		.nv.reservedSmem.offset0,@object
	.size		.nv.reservedSmem.offset0,0x4
